//
// Generated by NVIDIA NVVM Compiler
//
// Compiler Build ID: CL-36424714
// Cuda compilation tools, release 13.0, V13.0.88
// Based on NVVM 20.0.0
//

.version 9.0
.target sm_100
.address_size 64

	// .globl	_Z13gpu_laplace2dPfS_iii
// _ZZ13gpu_laplace2dPfS_iiiE4smem has been demoted

.visible .entry _Z13gpu_laplace2dPfS_iii(
	.param .u64 .ptr .align 1 _Z13gpu_laplace2dPfS_iii_param_0,
	.param .u64 .ptr .align 1 _Z13gpu_laplace2dPfS_iii_param_1,
	.param .u32 _Z13gpu_laplace2dPfS_iii_param_2,
	.param .u32 _Z13gpu_laplace2dPfS_iii_param_3,
	.param .u32 _Z13gpu_laplace2dPfS_iii_param_4
)
{
	.reg .pred 	%p<23>;
	.reg .b32 	%r<65>;
	.reg .b32 	%f<16>;
	.reg .b64 	%rd<25>;
	// demoted variable
	.shared .align 4 .b8 _ZZ13gpu_laplace2dPfS_iiiE4smem[4624];
	ld.param.u64 	%rd12, [_Z13gpu_laplace2dPfS_iii_param_0];
	ld.param.u64 	%rd13, [_Z13gpu_laplace2dPfS_iii_param_1];
	ld.param.u32 	%r32, [_Z13gpu_laplace2dPfS_iii_param_2];
	ld.param.u32 	%r33, [_Z13gpu_laplace2dPfS_iii_param_3];
	ld.param.u32 	%r34, [_Z13gpu_laplace2dPfS_iii_param_4];
	mov.u32 	%r1, %tid.x;
	mov.u32 	%r2, %tid.y;
	mov.u32 	%r3, %ctaid.x;
	shl.b32 	%r4, %r3, 5;
	add.s32 	%r5, %r4, %r1;
	mov.u32 	%r6, %ctaid.y;
	shl.b32 	%r37, %r6, 5;
	add.s32 	%r7, %r37, %r2;
	// begin inline asm
	mov.u32 %r35, %envreg2;
	// end inline asm
	cvt.u64.u32 	%rd14, %r35;
	// begin inline asm
	mov.u32 %r36, %envreg1;
	// end inline asm
	cvt.u64.u32 	%rd15, %r36;
	shl.b64 	%rd16, %rd15, 32;
	or.b64  	%rd1, %rd16, %rd14;
	setp.lt.s32 	%p2, %r34, 1;
	@%p2 bra 	$L__BB0_26;
	mov.u32 	%r39, %nctaid.x;
	shl.b32 	%r8, %r39, 5;
	mov.u32 	%r40, %nctaid.y;
	cvta.to.global.u64 	%rd23, %rd12;
	cvta.to.global.u64 	%rd24, %rd13;
	mov.u32 	%r41, _ZZ13gpu_laplace2dPfS_iiiE4smem;
	mad.lo.s32 	%r42, %r2, 136, %r41;
	shl.b32 	%r43, %r1, 2;
	add.s32 	%r9, %r42, %r43;
	add.s32 	%r10, %r33, -1;
	mul.lo.s32 	%r11, %r33, %r32;
	add.s32 	%r44, %r1, %r2;
	mov.u32 	%r45, %tid.z;
	or.b32  	%r12, %r44, %r45;
	mul.lo.s32 	%r46, %r39, %r40;
	mov.u32 	%r47, %nctaid.z;
	mul.lo.s32 	%r48, %r46, %r47;
	add.s32 	%r49, %r3, %r6;
	mov.u32 	%r50, %ctaid.z;
	neg.s32 	%r51, %r50;
	setp.eq.s32 	%p3, %r49, %r51;
	sub.s32 	%r52, -2147483647, %r48;
	selp.b32 	%r13, %r52, 1, %p3;
	sub.s32 	%r14, %r5, %r32;
	add.s32 	%r53, %r1, %r4;
	not.b32 	%r15, %r53;
	mul.wide.s32 	%rd17, %r32, 4;
	neg.s64 	%rd4, %rd17;
	shl.b32 	%r16, %r40, 5;
	mov.b32 	%r59, 1;
$L__BB0_2:
	mov.u64 	%rd5, %rd23;
	setp.ge.s32 	%p4, %r7, %r33;
	@%p4 bra 	$L__BB0_20;
	mul.wide.s32 	%rd18, %r32, 4;
	add.s64 	%rd7, %rd5, %rd18;
	mov.u32 	%r60, %r7;
$L__BB0_4:
	setp.ge.s32 	%p5, %r5, %r32;
	@%p5 bra 	$L__BB0_19;
	add.s32 	%r64, %r5, 1;
	setp.eq.s32 	%p6, %r60, 0;
	setp.eq.s32 	%p7, %r60, %r10;
	or.pred  	%p1, %p6, %p7;
	mad.lo.s32 	%r61, %r60, %r32, %r5;
	mov.u32 	%r62, %r15;
	mov.u32 	%r63, %r14;
$L__BB0_6:
	mul.wide.s32 	%rd8, %r61, 4;
	add.s64 	%rd9, %rd24, %rd8;
	add.s64 	%rd10, %rd5, %rd8;
	barrier.sync 	0;
	setp.eq.s32 	%p8, %r62, -1;
	@%p8 bra 	$L__BB0_8;
	ld.global.f32 	%f4, [%rd10+-4];
	st.shared.f32 	[%r9+136], %f4;
$L__BB0_8:
	setp.eq.s32 	%p9, %r63, -1;
	@%p9 bra 	$L__BB0_10;
	ld.global.f32 	%f5, [%rd10+4];
	st.shared.f32 	[%r9+144], %f5;
$L__BB0_10:
	@%p6 bra 	$L__BB0_12;
	add.s64 	%rd19, %rd10, %rd4;
	ld.global.f32 	%f6, [%rd19];
	st.shared.f32 	[%r9+4], %f6;
$L__BB0_12:
	@%p7 bra 	$L__BB0_14;
	add.s64 	%rd20, %rd7, %rd8;
	ld.global.f32 	%f7, [%rd20];
	st.shared.f32 	[%r9+276], %f7;
$L__BB0_14:
	ld.global.f32 	%f15, [%rd10];
	st.shared.f32 	[%r9+140], %f15;
	barrier.sync 	0;
	setp.ge.s32 	%p12, %r61, %r11;
	@%p12 bra 	$L__BB0_18;
	or.pred  	%p15, %p9, %p1;
	or.pred  	%p16, %p15, %p8;
	@%p16 bra 	$L__BB0_17;
	ld.shared.f32 	%f8, [%r9+136];
	ld.shared.f32 	%f9, [%r9+144];
	add.f32 	%f10, %f8, %f9;
	ld.shared.f32 	%f11, [%r9+4];
	add.f32 	%f12, %f10, %f11;
	ld.shared.f32 	%f13, [%r9+276];
	add.f32 	%f14, %f12, %f13;
	mul.f32 	%f15, %f14, 0f3E800000;
$L__BB0_17:
	st.global.f32 	[%rd9], %f15;
$L__BB0_18:
	add.s32 	%r64, %r64, %r8;
	add.s32 	%r54, %r64, -1;
	add.s32 	%r63, %r63, %r8;
	sub.s32 	%r62, %r62, %r8;
	add.s32 	%r61, %r61, %r8;
	setp.lt.s32 	%p17, %r54, %r32;
	@%p17 bra 	$L__BB0_6;
$L__BB0_19:
	add.s32 	%r60, %r60, %r16;
	setp.lt.s32 	%p18, %r60, %r33;
	@%p18 bra 	$L__BB0_4;
$L__BB0_20:
	setp.ne.s64 	%p19, %rd1, 0;
	@%p19 bra 	$L__BB0_22;
	// begin inline asm
	trap;
	// end inline asm
$L__BB0_22:
	setp.ne.s32 	%p20, %r12, 0;
	barrier.sync 	0;
	@%p20 bra 	$L__BB0_25;
	add.s64 	%rd21, %rd1, 4;
	// begin inline asm
	atom.add.release.gpu.u32 %r55,[%rd21],%r13;
	// end inline asm
$L__BB0_24:
	// begin inline asm
	ld.acquire.gpu.u32 %r57,[%rd21];
	// end inline asm
	xor.b32  	%r58, %r57, %r55;
	setp.gt.s32 	%p21, %r58, -1;
	@%p21 bra 	$L__BB0_24;
$L__BB0_25:
	barrier.sync 	0;
	add.s32 	%r31, %r59, 1;
	setp.ne.s32 	%p22, %r59, %r34;
	mov.u32 	%r59, %r31;
	mov.u64 	%rd23, %rd24;
	mov.u64 	%rd24, %rd5;
	@%p22 bra 	$L__BB0_2;
$L__BB0_26:
	ret;

}


// ===== COMPILED SASS (sm_100) =====

	.target	sm_100

	.elftype	@"ET_EXEC"


//--------------------- .note.nv.tkinfo           --------------------------
	.section	.note.nv.tkinfo,"",@"SHT_NOTE"
	.sectionflags	@"SHF_NOTE_NV_TKINFO"
	.tkinfo
        /*0018*/ 	.word	0x00000002
        /*0030*/ 	.string	""
        /*0030*/ 	.string	"ptxas"
        /*0030*/ 	.string	"Cuda compilation tools, release 13.0, V13.0.88"
        /*0030*/ 	.string	"Build cuda_13.0.r13.0/compiler.36424714_0"
        /*0030*/ 	.string	"-arch sm_100 -m 64 "



//--------------------- .note.nv.cuinfo           --------------------------
	.section	.note.nv.cuinfo,"",@"SHT_NOTE"
	.sectionflags	@"SHF_NOTE_NV_CUINFO"
        /*0018*/ 	.short	0x0002
        /*001a*/ 	.short	0x0064
        /*001c*/ 	.short	0x0082
	.zero		2


//--------------------- .nv.info                  --------------------------
	.section	.nv.info,"",@"SHT_CUDA_INFO"
	.align	4


	//----- nvinfo : EIATTR_REGCOUNT
	.align		4
        /*0000*/ 	.byte	0x04, 0x2f
        /*0002*/ 	.short	(.L_1 - .L_0)
	.align		4
.L_0:
        /*0004*/ 	.word	index@(_Z13gpu_laplace2dPfS_iii)
        /*0008*/ 	.word	0x00000020


	//----- nvinfo : EIATTR_FRAME_SIZE
	.align		4
.L_1:
        /*000c*/ 	.byte	0x04, 0x11
        /*000e*/ 	.short	(.L_3 - .L_2)
	.align		4
.L_2:
        /*0010*/ 	.word	index@(_Z13gpu_laplace2dPfS_iii)
        /*0014*/ 	.word	0x00000000


	//----- nvinfo : EIATTR_MIN_STACK_SIZE
	.align		4
.L_3:
        /*0018*/ 	.byte	0x04, 0x12
        /*001a*/ 	.short	(.L_5 - .L_4)
	.align		4
.L_4:
        /*001c*/ 	.word	index@(_Z13gpu_laplace2dPfS_iii)
        /*0020*/ 	.word	0x00000000
.L_5:


//--------------------- .nv.compat                --------------------------
	.section	.nv.compat,"",@"SHT_CUDA_COMPAT_INFO"
	.align	4
        /*0000*/ 	.byte	0x02, 0x09, 0x00, 0x00, 0x02, 0x02, 0x01, 0x00, 0x02, 0x05, 0x05, 0x00, 0x03, 0x07, 0x01, 0x01
        /*0010*/ 	.byte	0x02, 0x03, 0x00, 0x00, 0x02, 0x06, 0x01, 0x00, 0x04, 0x0b, 0x08, 0x00, 0x09, 0x00, 0x00, 0x00
        /*0020*/ 	.byte	0x00, 0x00, 0x00, 0x00


//--------------------- .nv.info._Z13gpu_laplace2dPfS_iii --------------------------
	.section	.nv.info._Z13gpu_laplace2dPfS_iii,"",@"SHT_CUDA_INFO"
	.sectionflags	@""
	.align	4


	//----- nvinfo : EIATTR_CUDA_API_VERSION
	.align		4
        /*0000*/ 	.byte	0x04, 0x37
        /*0002*/ 	.short	(.L_7 - .L_6)
.L_6:
        /*0004*/ 	.word	0x00000082


	//----- nvinfo : EIATTR_KPARAM_INFO
	.align		4
.L_7:
        /*0008*/ 	.byte	0x04, 0x17
        /*000a*/ 	.short	(.L_9 - .L_8)
.L_8:
        /*000c*/ 	.word	0x00000000
        /*0010*/ 	.short	0x0004
        /*0012*/ 	.short	0x0018
        /*0014*/ 	.byte	0x00, 0xf0, 0x11, 0x00


	//----- nvinfo : EIATTR_KPARAM_INFO
	.align		4
.L_9:
        /*0018*/ 	.byte	0x04, 0x17
        /*001a*/ 	.short	(.L_11 - .L_10)
.L_10:
        /*001c*/ 	.word	0x00000000
        /*0020*/ 	.short	0x0003
        /*0022*/ 	.short	0x0014
        /*0024*/ 	.byte	0x00, 0xf0, 0x11, 0x00


	//----- nvinfo : EIATTR_KPARAM_INFO
	.align		4
.L_11:
        /*0028*/ 	.byte	0x04, 0x17
        /*002a*/ 	.short	(.L_13 - .L_12)
.L_12:
        /*002c*/ 	.word	0x00000000
        /*0030*/ 	.short	0x0002
        /*0032*/ 	.short	0x0010
        /*0034*/ 	.byte	0x00, 0xf0, 0x11, 0x00


	//----- nvinfo : EIATTR_KPARAM_INFO
	.align		4
.L_13:
        /*0038*/ 	.byte	0x04, 0x17
        /*003a*/ 	.short	(.L_15 - .L_14)
.L_14:
        /*003c*/ 	.word	0x00000000
        /*0040*/ 	.short	0x0001
        /*0042*/ 	.short	0x0008
        /*0044*/ 	.byte	0x00, 0xf5, 0x21, 0x00


	//----- nvinfo : EIATTR_KPARAM_INFO
	.align		4
.L_15:
        /*0048*/ 	.byte	0x04, 0x17
        /*004a*/ 	.short	(.L_17 - .L_16)
.L_16:
        /*004c*/ 	.word	0x00000000
        /*0050*/ 	.short	0x0000
        /*0052*/ 	.short	0x0000
        /*0054*/ 	.byte	0x00, 0xf5, 0x21, 0x00


	//----- nvinfo : EIATTR_SPARSE_MMA_MASK
	.align		4
.L_17:
        /*0058*/ 	.byte	0x03, 0x50
        /*005a*/ 	.short	0x0000


	//----- nvinfo : EIATTR_MAXREG_COUNT
	.align		4
        /*005c*/ 	.byte	0x03, 0x1b
        /*005e*/ 	.short	0x00ff


	//----- nvinfo : EIATTR_NUM_BARRIERS
	.align		4
        /*0060*/ 	.byte	0x02, 0x4c
        /*0062*/ 	.byte	0x01
	.zero		1


	//----- nvinfo : EIATTR_MERCURY_ISA_VERSION
	.align		4
        /*0064*/ 	.byte	0x03, 0x5f
        /*0066*/ 	.short	0x0101


	//----- nvinfo : EIATTR_INT_WARP_WIDE_INSTR_OFFSETS
	.align		4
        /*0068*/ 	.byte	0x04, 0x31
        /*006a*/ 	.short	(.L_19 - .L_18)


	//   ....[0]....
.L_18:
        /*006c*/ 	.word	0x00000830


	//   ....[1]....
        /*0070*/ 	.word	0x000008f0


	//----- nvinfo : EIATTR_COOP_GROUP_MASK_REGIDS
	.align		4
.L_19:
        /*0074*/ 	.byte	0x04, 0x29
        /*0076*/ 	.short	(.L_21 - .L_20)


	//   ....[0]....
.L_20:
        /*0078*/ 	.word	0xffffffff


	//   ....[1]....
        /*007c*/ 	.word	0xffffffff


	//   ....[2]....
        /*0080*/ 	.word	0xffffffff


	//   ....[3]....
        /*0084*/ 	.word	0xffffffff


	//   ....[4]....
        /*0088*/ 	.word	0x05000014


	//   ....[5]....
        /*008c*/ 	.word	0x05000014


	//   ....[6]....
        /*0090*/ 	.word	0x05000014


	//   ....[7]....
        /*0094*/ 	.word	0x05000014


	//----- nvinfo : EIATTR_COOP_GROUP_INSTR_OFFSETS
	.align		4
.L_21:
        /*0098*/ 	.byte	0x04, 0x28
        /*009a*/ 	.short	(.L_23 - .L_22)


	//   ....[0]....
.L_22:
        /*009c*/ 	.word	0x00000420


	//   ....[1]....
        /*00a0*/ 	.word	0x00000550


	//   ....[2]....
        /*00a4*/ 	.word	0x000007f0


	//   ....[3]....
        /*00a8*/ 	.word	0x000009a0


	//   ....[4]....
        /*00ac*/ 	.word	0x00000af0


	//   ....[5]....
        /*00b0*/ 	.word	0x00000c80


	//   ....[6]....
        /*00b4*/ 	.word	0x00000d30


	//   ....[7]....
        /*00b8*/ 	.word	0x00000df0


	//----- nvinfo : EIATTR_VRC_CTA_INIT_COUNT
	.align		4
.L_23:
        /*00bc*/ 	.byte	0x02, 0x4a
	.zero		1
	.zero		1


	//----- nvinfo : EIATTR_EXIT_INSTR_OFFSETS
	.align		4
        /*00c0*/ 	.byte	0x04, 0x1c
        /*00c2*/ 	.short	(.L_25 - .L_24)


	//   ....[0]....
.L_24:
        /*00c4*/ 	.word	0x00000030


	//   ....[1]....
        /*00c8*/ 	.word	0x00000a30


	//----- nvinfo : EIATTR_CRS_STACK_SIZE
	.align		4
.L_25:
        /*00cc*/ 	.byte	0x04, 0x1e
        /*00ce*/ 	.short	(.L_27 - .L_26)
.L_26:
        /*00d0*/ 	.word	0x00000000


	//----- nvinfo : EIATTR_CBANK_PARAM_SIZE
	.align		4
.L_27:
        /*00d4*/ 	.byte	0x03, 0x19
        /*00d6*/ 	.short	0x001c


	//----- nvinfo : EIATTR_PARAM_CBANK
	.align		4
        /*00d8*/ 	.byte	0x04, 0x0a
        /*00da*/ 	.short	(.L_29 - .L_28)
	.align		4
.L_28:
        /*00dc*/ 	.word	index@(.nv.constant0._Z13gpu_laplace2dPfS_iii)
        /*00e0*/ 	.short	0x0380
        /*00e2*/ 	.short	0x001c


	//----- nvinfo : EIATTR_SW_WAR
	.align		4
.L_29:
        /*00e4*/ 	.byte	0x04, 0x36
        /*00e6*/ 	.short	(.L_31 - .L_30)
.L_30:
        /*00e8*/ 	.word	0x00000008
.L_31:


//--------------------- .nv.callgraph             --------------------------
	.section	.nv.callgraph,"",@"SHT_CUDA_CALLGRAPH"
	.align	4
	.sectionentsize	8
	.align		4
        /*0000*/ 	.word	0x00000000
	.align		4
        /*0004*/ 	.word	0xffffffff
	.align		4
        /*0008*/ 	.word	0x00000000
	.align		4
        /*000c*/ 	.word	0xfffffffe
	.align		4
        /*0010*/ 	.word	0x00000000
	.align		4
        /*0014*/ 	.word	0xfffffffd
	.align		4
        /*0018*/ 	.word	0x00000000
	.align		4
        /*001c*/ 	.word	0xfffffffc


//--------------------- .text._Z13gpu_laplace2dPfS_iii --------------------------
	.section	.text._Z13gpu_laplace2dPfS_iii,"ax",@progbits
	.align	128
        .global         _Z13gpu_laplace2dPfS_iii
        .type           _Z13gpu_laplace2dPfS_iii,@function
        .size           _Z13gpu_laplace2dPfS_iii,(.L_x_27 - _Z13gpu_laplace2dPfS_iii)
        .other          _Z13gpu_laplace2dPfS_iii,@"STO_CUDA_ENTRY STV_DEFAULT"
_Z13gpu_laplace2dPfS_iii:
.text._Z13gpu_laplace2dPfS_iii:
[----:B------:R-:W-:Y:S08]  /*0000*/  LDC R1, c[0x0][0x37c] ;  /* 0x0000df00ff017b82 */ /* 0x000ff00000000800 */
[----:B------:R-:W0:Y:S02]  /*0010*/  LDC R0, c[0x0][0x398] ;  /* 0x0000e600ff007b82 */ /* 0x000e240000000800 */
[----:B0-----:R-:W-:-:S13]  /*0020*/  ISETP.GE.AND P0, PT, R0, 0x1, PT ;  /* 0x000000010000780c */ /* 0x001fda0003f06270 */
[----:B------:R-:W-:Y:S05]  /*0030*/  @!P0 EXIT ;  /* 0x000000000000894d */ /* 0x000fea0003800000 */
[----:B------:R-:W0:Y:S01]  /*0040*/  S2R R3, SR_CgaCtaId ;  /* 0x0000000000037919 */ /* 0x000e220000008800 */
[----:B------:R-:W1:Y:S01]  /*0050*/  LDC R25, c[0x0][0x370] ;  /* 0x0000dc00ff197b82 */ /* 0x000e620000000800 */
[----:B------:R-:W-:Y:S01]  /*0060*/  MOV R0, 0x400 ;  /* 0x0000040000007802 */ /* 0x000fe20000000f00 */
[----:B------:R-:W2:Y:S01]  /*0070*/  LDCU.64 UR10, c[0x0][0x390] ;  /* 0x00007200ff0a77ac */ /* 0x000ea20008000a00 */
[----:B------:R-:W3:Y:S01]  /*0080*/  S2R R2, SR_CTAID.Z ;  /* 0x0000000000027919 */ /* 0x000ee20000002700 */
[----:B------:R-:W-:Y:S01]  /*0090*/  HFMA2 R8, -RZ, RZ, 0, 5.9604644775390625e-08 ;  /* 0x00000001ff087431 */ /* 0x000fe200000001ff */
[----:B------:R-:W4:Y:S01]  /*00a0*/  LDCU.64 UR12, c[0x0][0x380] ;  /* 0x00007000ff0c77ac */ /* 0x000f220008000a00 */
[----:B------:R-:W5:Y:S02]  /*00b0*/  S2R R24, SR_CTAID.X ;  /* 0x0000000000187919 */ /* 0x000f640000002500 */
[----:B------:R-:W5:Y:S01]  /*00c0*/  LDC R26, c[0x0][0x374] ;  /* 0x0000dd00ff1a7b82 */ /* 0x000f620000000800 */
[----:B------:R-:W0:Y:S01]  /*00d0*/  LDCU.64 UR14, c[0x0][0x388] ;  /* 0x00007100ff0e77ac */ /* 0x000e220008000a00 */
[----:B------:R-:W5:Y:S01]  /*00e0*/  S2R R23, SR_CTAID.Y ;  /* 0x0000000000177919 */ /* 0x000f620000002600 */
[----:B------:R-:W1:Y:S01]  /*00f0*/  LDCU.64 UR8, c[0x0][0x358] ;  /* 0x00006b00ff0877ac */ /* 0x000e620008000a00 */
[----:B------:R-:W5:Y:S04]  /*0100*/  S2R R4, SR_TID.Y ;  /* 0x0000000000047919 */ /* 0x000f680000002200 */
[----:B------:R-:W5:Y:S01]  /*0110*/  LDC R6, c[0x0][0x378] ;  /* 0x0000de00ff067b82 */ /* 0x000f620000000800 */
[----:B------:R-:W1:Y:S01]  /*0120*/  LDCU UR16, c[0x0][0x390] ;  /* 0x00007200ff1077ac */ /* 0x000e620008000800 */
[----:B------:R-:W5:Y:S01]  /*0130*/  S2R R5, SR_TID.X ;  /* 0x0000000000057919 */ /* 0x000f620000002100 */
[----:B--2---:R-:W-:Y:S01]  /*0140*/  UIADD3 UR5, UPT, UPT, UR11, -0x1, URZ ;  /* 0xffffffff0b057890 */ /* 0x004fe2000fffe0ff */
[----:B------:R-:W2:Y:S01]  /*0150*/  S2R R7, SR_TID.Z ;  /* 0x0000000000077919 */ /* 0x000ea20000002300 */
[----:B----4-:R-:W-:Y:S01]  /*0160*/  IMAD.U32 R10, RZ, RZ, UR12 ;  /* 0x0000000cff0a7e24 */ /* 0x010fe2000f8e00ff */
[----:B------:R-:W-:Y:S01]  /*0170*/  UIMAD UR4, UR11, UR10, URZ ;  /* 0x0000000a0b0472a4 */ /* 0x000fe2000f8e02ff */
[----:B------:R-:W-:Y:S01]  /*0180*/  IMAD.U32 R11, RZ, RZ, UR13 ;  /* 0x0000000dff0b7e24 */ /* 0x000fe2000f8e00ff */
[----:B------:R-:W-:Y:S01]  /*0190*/  UIMAD.WIDE UR6, UR10, 0x4, URZ ;  /* 0x000000040a0678a5 */ /* 0x000fe2000f8e02ff */
[----:B0-----:R-:W-:Y:S01]  /*01a0*/  MOV R12, UR14 ;  /* 0x0000000e000c7c02 */ /* 0x001fe20008000f00 */
[----:B------:R-:W-:Y:S01]  /*01b0*/  IMAD.U32 R13, RZ, RZ, UR15 ;  /* 0x0000000fff0d7e24 */ /* 0x000fe2000f8e00ff */
[----:B------:R-:W-:-:S02]  /*01c0*/  LEA R0, R3, R0, 0x18 ;  /* 0x0000000003007211 */ /* 0x000fc400078ec0ff */
[----:B-1----:R-:W-:Y:S01]  /*01d0*/  IADD3 R3, PT, PT, RZ, -R25, RZ ;  /* 0x80000019ff037210 */ /* 0x002fe20007ffe0ff */
[----:B---3--:R-:W-:-:S04]  /*01e0*/  IMAD.MOV R9, RZ, RZ, -R2 ;  /* 0x000000ffff097224 */ /* 0x008fc800078e0a02 */
[----:B-----5:R-:W-:-:S04]  /*01f0*/  IMAD R3, R3, R26, RZ ;  /* 0x0000001a03037224 */ /* 0x020fc800078e02ff */
[----:B------:R-:W-:Y:S02]  /*0200*/  IMAD R6, R6, R3, -0x7fffffff ;  /* 0x8000000106067424 */ /* 0x000fe400078e0203 */
[----:B------:R-:W-:Y:S02]  /*0210*/  IMAD.IADD R2, R24, 0x1, R23 ;  /* 0x0000000118027824 */ /* 0x000fe400078e0217 */
[----:B------:R-:W-:-:S03]  /*0220*/  IMAD R0, R4, 0x88, R0 ;  /* 0x0000008804007824 */ /* 0x000fc600078e0200 */
[----:B------:R-:W-:Y:S01]  /*0230*/  ISETP.NE.AND P0, PT, R2, R9, PT ;  /* 0x000000090200720c */ /* 0x000fe20003f05270 */
[--C-:B------:R-:W-:Y:S01]  /*0240*/  IMAD R23, R23, 0x20, R4.reuse ;  /* 0x0000002017177824 */ /* 0x100fe200078e0204 */
[----:B------:R-:W-:Y:S01]  /*0250*/  LEA R24, R24, R5, 0x5 ;  /* 0x0000000518187211 */ /* 0x000fe200078e28ff */
[C---:B------:R-:W-:Y:S01]  /*0260*/  IMAD.IADD R2, R5.reuse, 0x1, R4 ;  /* 0x0000000105027824 */ /* 0x040fe200078e0204 */
[----:B------:R-:W-:Y:S01]  /*0270*/  SEL R6, R6, 0x1, !P0 ;  /* 0x0000000106067807 */ /* 0x000fe20004000000 */
[----:B------:R-:W-:Y:S02]  /*0280*/  IMAD R22, R5, 0x4, R0 ;  /* 0x0000000405167824 */ /* 0x000fe400078e0200 */
[----:B------:R-:W-:Y:S01]  /*0290*/  VIADD R9, R24, -UR10 ;  /* 0x8000000a18097c36 */ /* 0x000fe20008000000 */
[----:B--2---:R-:W-:Y:S02]  /*02a0*/  LOP3.LUT P1, RZ, R2, R7, RZ, 0xfc, !PT ;  /* 0x0000000702ff7212 */ /* 0x004fe4000782fcff */
[----:B------:R-:W-:-:S11]  /*02b0*/  LOP3.LUT R7, RZ, R24, RZ, 0x33, !PT ;  /* 0x00000018ff077212 */ /* 0x000fd600078e33ff */
.L_x_15:
[----:B------:R-:W0:Y:S01]  /*02c0*/  LDCU UR10, c[0x0][0x394] ;  /* 0x00007280ff0a77ac */ /* 0x000e220008000800 */
[----:B------:R-:W-:Y:S01]  /*02d0*/  BSSY B1, `(.L_x_0) ;  /* 0x0000046000017945 */ /* 0x000fe20003800000 */
[----:B------:R-:W-:Y:S01]  /*02e0*/  IMAD.MOV.U32 R14, RZ, RZ, R10 ;  /* 0x000000ffff0e7224 */ /* 0x000fe200078e000a */
[----:B------:R-:W-:Y:S02]  /*02f0*/  MOV R15, R11 ;  /* 0x0000000b000f7202 */ /* 0x000fe40000000f00 */
[----:B0-----:R-:W-:-:S13]  /*0300*/  ISETP.GE.AND P0, PT, R23, UR10, PT ;  /* 0x0000000a17007c0c */ /* 0x001fda000bf06270 */
[----:B------:R-:W-:Y:S05]  /*0310*/  @P0 BRA `(.L_x_1) ;  /* 0x0000000400040947 */ /* 0x000fea0003800000 */
[----:B------:R-:W0:Y:S01]  /*0320*/  LDC R17, c[0x0][0x390] ;  /* 0x0000e400ff117b82 */ /* 0x000e220000000800 */
[----:B------:R-:W-:Y:S02]  /*0330*/  IMAD.MOV.U32 R5, RZ, RZ, R23 ;  /* 0x000000ffff057224 */ /* 0x000fe400078e0017 */
[----:B0-----:R-:W-:-:S07]  /*0340*/  IMAD.WIDE R16, R17, 0x4, R10 ;  /* 0x0000000411107825 */ /* 0x001fce00078e020a */
.L_x_8:
[----:B------:R-:W0:Y:S01]  /*0350*/  LDC R3, c[0x0][0x390] ;  /* 0x0000e400ff037b82 */ /* 0x000e220000000800 */
[----:B------:R-:W-:Y:S01]  /*0360*/  BSSY B0, `(.L_x_2) ;  /* 0x0000038000007945 */ /* 0x000fe20003800000 */
[----:B0-----:R-:W-:-:S13]  /*0370*/  ISETP.GE.AND P0, PT, R24, R3, PT ;  /* 0x000000031800720c */ /* 0x001fda0003f06270 */
[----:B------:R-:W-:Y:S05]  /*0380*/  @P0 BRA `(.L_x_3) ;  /* 0x0000000000d40947 */ /* 0x000fea0003800000 */
[C---:B------:R-:W-:Y:S01]  /*0390*/  ISETP.NE.AND P2, PT, R5.reuse, UR5, PT ;  /* 0x0000000505007c0c */ /* 0x040fe2000bf45270 */
[C---:B------:R-:W-:Y:S01]  /*03a0*/  IMAD R4, R5.reuse, R3, R24 ;  /* 0x0000000305047224 */ /* 0x040fe200078e0218 */
[----:B------:R-:W-:Y:S01]  /*03b0*/  MOV R2, R7 ;  /* 0x0000000700027202 */ /* 0x000fe20000000f00 */
[----:B------:R-:W-:Y:S01]  /*03c0*/  VIADD R3, R24, 0x1 ;  /* 0x0000000118037836 */ /* 0x000fe20000000000 */
[----:B------:R-:W-:Y:S01]  /*03d0*/  ISETP.EQ.OR P3, PT, R5, RZ, !P2 ;  /* 0x000000ff0500720c */ /* 0x000fe20005762670 */
[----:B------:R-:W-:-:S12]  /*03e0*/  IMAD.MOV.U32 R0, RZ, RZ, R9 ;  /* 0x000000ffff007224 */ /* 0x000fd800078e0009 */
.L_x_7:
[----:B------:R-:W-:Y:S01]  /*03f0*/  UMOV UR10, 0xffffffff ;  /* 0xffffffff000a7882 */ /* 0x000fe20000000000 */
[----:B------:R-:W-:Y:S02]  /*0400*/  IMAD.WIDE R18, R4, 0x4, R10 ;  /* 0x0000000404127825 */ /* 0x000fe400078e020a */
[----:B------:R-:W-:Y:S05]  /*0410*/  BRA.DIV UR10, `(.L_x_4) ;  /* 0x000000060a8c7947 */ /* 0x000fea000b800000 */
[----:B------:R-:W-:Y:S01]  /*0420*/  BAR.SYNC.DEFER_BLOCKING 0x0 ;  /* 0x0000000000007b1d */ /* 0x000fe20000010000 */
[----:B------:R-:W-:Y:S02]  /*0430*/  ISETP.NE.AND P4, PT, R5, RZ, PT ;  /* 0x000000ff0500720c */ /* 0x000fe40003f85270 */
[----:B------:R-:W-:-:S11]  /*0440*/  ISETP.NE.AND P0, PT, R2, -0x1, PT ;  /* 0xffffffff0200780c */ /* 0x000fd60003f05270 */
[----:B------:R-:W-:-:S04]  /*0450*/  @P4 IADD3 R28, P5, PT, R18, -UR6, RZ ;  /* 0x80000006121c4c10 */ /* 0x000fc8000ffbe0ff */
[----:B------:R-:W-:Y:S01]  /*0460*/  @P4 IADD3.X R29, PT, PT, R19, ~UR7, RZ, P5, !PT ;  /* 0x80000007131d4c10 */ /* 0x000fe2000affe4ff */
[----:B------:R-:W-:-:S03]  /*0470*/  @P4 IMAD.MOV.U32 R20, RZ, RZ, R28 ;  /* 0x000000ffff144224 */ /* 0x000fc600078e001c */
[----:B------:R-:W-:Y:S02]  /*0480*/  @P4 MOV R21, R29 ;  /* 0x0000001d00154202 */ /* 0x000fe40000000f00 */
[----:B------:R-:W2:Y:S01]  /*0490*/  @P0 LDG.E R29, desc[UR8][R18.64+-0x4] ;  /* 0xfffffc08121d0981 */ /* 0x000ea2000c1e1900 */
[----:B------:R-:W-:-:S03]  /*04a0*/  ISETP.NE.AND P5, PT, R0, -0x1, PT ;  /* 0xffffffff0000780c */ /* 0x000fc60003fa5270 */
[----:B------:R-:W3:Y:S10]  /*04b0*/  @P4 LDG.E R21, desc[UR8][R20.64] ;  /* 0x0000000814154981 */ /* 0x000ef4000c1e1900 */
[----:B------:R-:W4:Y:S04]  /*04c0*/  @P5 LDG.E R27, desc[UR8][R18.64+0x4] ;  /* 0x00000408121b5981 */ /* 0x000f28000c1e1900 */
[----:B------:R-:W5:Y:S04]  /*04d0*/  LDG.E R19, desc[UR8][R18.64] ;  /* 0x0000000812137981 */ /* 0x000f68000c1e1900 */
[----:B--2---:R0:W-:Y:S02]  /*04e0*/  @P0 STS [R22+0x88], R29 ;  /* 0x0000881d16000388 */ /* 0x0041e40000000800 */
[----:B0-----:R-:W-:-:S06]  /*04f0*/  @P2 IMAD.WIDE R28, R4, 0x4, R16 ;  /* 0x00000004041c2825 */ /* 0x001fcc00078e0210 */
[----:B------:R-:W2:Y:S04]  /*0500*/  @P2 LDG.E R28, desc[UR8][R28.64] ;  /* 0x000000081c1c2981 */ /* 0x000ea8000c1e1900 */
[----:B---3--:R0:W-:Y:S04]  /*0510*/  @P4 STS [R22+0x4], R21 ;  /* 0x0000041516004388 */ /* 0x0081e80000000800 */
[----:B----4-:R0:W-:Y:S04]  /*0520*/  @P5 STS [R22+0x90], R27 ;  /* 0x0000901b16005388 */ /* 0x0101e80000000800 */
[----:B-----5:R0:W-:Y:S04]  /*0530*/  STS [R22+0x8c], R19 ;  /* 0x00008c1316007388 */ /* 0x0201e80000000800 */
[----:B--2---:R0:W-:Y:S01]  /*0540*/  @P2 STS [R22+0x114], R28 ;  /* 0x0001141c16002388 */ /* 0x0041e20000000800 */
[----:B------:R-:W-:Y:S06]  /*0550*/  BAR.SYNC.DEFER_BLOCKING 0x0 ;  /* 0x0000000000007b1d */ /* 0x000fec0000010000 */
.L_x_19:
[----:B------:R-:W-:Y:S01]  /*0560*/  ISETP.GE.AND P0, PT, R4, UR4, PT ;  /* 0x0000000404007c0c */ /* 0x000fe2000bf06270 */
[----:B------:R-:W-:-:S12]  /*0570*/  BSSY.RECONVERGENT B2, `(.L_x_5) ;  /* 0x000000f000027945 */ /* 0x000fd80003800200 */
[----:B0-----:R-:W-:Y:S05]  /*0580*/  @P0 BRA `(.L_x_6) ;  /* 0x0000000000340947 */ /* 0x001fea0003800000 */
[----:B------:R-:W-:-:S04]  /*0590*/  ISETP.EQ.OR P0, PT, R0, -0x1, P3 ;  /* 0xffffffff0000780c */ /* 0x000fc80001f02670 */
[----:B------:R-:W-:-:S13]  /*05a0*/  ISETP.EQ.OR P0, PT, R2, -0x1, P0 ;  /* 0xffffffff0200780c */ /* 0x000fda0000702670 */
[----:B------:R-:W-:Y:S04]  /*05b0*/  @!P0 LDS R18, [R22+0x88] ;  /* 0x0000880016128984 */ /* 0x000fe80000000800 */
[----:B------:R-:W0:Y:S04]  /*05c0*/  @!P0 LDS R21, [R22+0x90] ;  /* 0x0000900016158984 */ /* 0x000e280000000800 */
[----:B------:R-:W1:Y:S04]  /*05d0*/  @!P0 LDS R27, [R22+0x4] ;  /* 0x00000400161b8984 */ /* 0x000e680000000800 */
[----:B------:R-:W2:Y:S01]  /*05e0*/  @!P0 LDS R29, [R22+0x114] ;  /* 0x00011400161d8984 */ /* 0x000ea20000000800 */
[----:B0-----:R-:W-:Y:S01]  /*05f0*/  @!P0 FADD R18, R18, R21 ;  /* 0x0000001512128221 */ /* 0x001fe20000000000 */
[----:B------:R-:W-:-:S03]  /*0600*/  IMAD.MOV.U32 R21, RZ, RZ, R19 ;  /* 0x000000ffff157224 */ /* 0x000fc600078e0013 */
[----:B-1----:R-:W-:-:S04]  /*0610*/  @!P0 FADD R18, R18, R27 ;  /* 0x0000001b12128221 */ /* 0x002fc80000000000 */
[----:B--2---:R-:W-:-:S04]  /*0620*/  @!P0 FADD R18, R18, R29 ;  /* 0x0000001d12128221 */ /* 0x004fc80000000000 */
[----:B------:R-:W-:Y:S01]  /*0630*/  @!P0 FMUL R21, R18, 0.25 ;  /* 0x3e80000012158820 */ /* 0x000fe20000400000 */
[----:B------:R-:W-:-:S05]  /*0640*/  IMAD.WIDE R18, R4, 0x4, R12 ;  /* 0x0000000404127825 */ /* 0x000fca00078e020c */
[----:B------:R0:W-:Y:S02]  /*0650*/  STG.E desc[UR8][R18.64], R21 ;  /* 0x0000001512007986 */ /* 0x0001e4000c101908 */
.L_x_6:
[----:B------:R-:W-:Y:S05]  /*0660*/  BSYNC.RECONVERGENT B2 ;  /* 0x0000000000027941 */ /* 0x000fea0003800200 */
.L_x_5:
[C---:B------:R-:W-:Y:S02]  /*0670*/  IMAD R3, R25.reuse, 0x20, R3 ;  /* 0x0000002019037824 */ /* 0x040fe400078e0203 */
[C---:B------:R-:W-:Y:S02]  /*0680*/  IMAD R0, R25.reuse, 0x20, R0 ;  /* 0x0000002019007824 */ /* 0x040fe400078e0200 */
[----:B------:R-:W-:Y:S01]  /*0690*/  IMAD R2, R25, -0x20, R2 ;  /* 0xffffffe019027824 */ /* 0x000fe200078e0202 */
[----:B0-----:R-:W-:Y:S01]  /*06a0*/  IADD3 R18, PT, PT, R3, -0x1, RZ ;  /* 0xffffffff03127810 */ /* 0x001fe20007ffe0ff */
[----:B------:R-:W-:-:S03]  /*06b0*/  IMAD R4, R25, 0x20, R4 ;  /* 0x0000002019047824 */ /* 0x000fc600078e0204 */
[----:B------:R-:W-:-:S13]  /*06c0*/  ISETP.GE.AND P0, PT, R18, UR16, PT ;  /* 0x0000001012007c0c */ /* 0x000fda000bf06270 */
[----:B------:R-:W-:Y:S05]  /*06d0*/  @!P0 BRA `(.L_x_7) ;  /* 0xfffffffc00448947 */ /* 0x000fea000383ffff */
.L_x_3:
[----:B------:R-:W-:Y:S05]  /*06e0*/  BSYNC B0 ;  /* 0x0000000000007941 */ /* 0x000fea0003800000 */
.L_x_2:
[----:B------:R-:W0:Y:S01]  /*06f0*/  LDCU UR10, c[0x0][0x394] ;  /* 0x00007280ff0a77ac */ /* 0x000e220008000800 */
[----:B------:R-:W-:-:S04]  /*0700*/  LEA R5, R26, R5, 0x5 ;  /* 0x000000051a057211 */ /* 0x000fc800078e28ff */
[----:B0-----:R-:W-:-:S13]  /*0710*/  ISETP.GE.AND P0, PT, R5, UR10, PT ;  /* 0x0000000a05007c0c */ /* 0x001fda000bf06270 */
[----:B------:R-:W-:Y:S05]  /*0720*/  @!P0 BRA `(.L_x_8) ;  /* 0xfffffffc00088947 */ /* 0x000fea000383ffff */
.L_x_1:
[----:B------:R-:W-:Y:S05]  /*0730*/  BSYNC B1 ;  /* 0x0000000000017941 */ /* 0x000fea0003800000 */
.L_x_0:
[----:B------:R-:W-:-:S05]  /*0740*/  CS2R.32 R2, SR_CgaSize ;  /* 0x0000000000027805 */ /* 0x000fca0000008a00 */
[----:B------:R-:W-:-:S06]  /*0750*/  IMAD R2, R2, -0xa0, RZ ;  /* 0xffffff6002027824 */ /* 0x000fcc00078e02ff */
[----:B------:R-:W0:Y:S01]  /*0760*/  LDC R2, c[0x0][R2+0x258] ;  /* 0x0000960002027b82 */ /* 0x000e220000000800 */
[----:B------:R-:W-:-:S05]  /*0770*/  CS2R.32 R3, SR_CgaSize ;  /* 0x0000000000037805 */ /* 0x000fca0000008a00 */
[----:B------:R-:W-:-:S06]  /*0780*/  IMAD R3, R3, -0xa0, RZ ;  /* 0xffffff6003037824 */ /* 0x000fcc00078e02ff */
[----:B------:R-:W1:Y:S01]  /*0790*/  LDC R3, c[0x0][R3+0x254] ;  /* 0x0000950003037b82 */ /* 0x000e620000000800 */
[----:B0-----:R-:W-:-:S04]  /*07a0*/  ISETP.NE.U32.AND P0, PT, R2, RZ, PT ;  /* 0x000000ff0200720c */ /* 0x001fc80003f05070 */
[----:B-1----:R-:W-:-:S13]  /*07b0*/  ISETP.NE.AND.EX P0, PT, R3, RZ, PT, P0 ;  /* 0x000000ff0300720c */ /* 0x002fda0003f05300 */
[----:B------:R-:W-:Y:S05]  /*07c0*/  @!P0 BRA `(.L_x_9) ;  /* 0x00000000009c8947 */ /* 0x000fea0003800000 */
[----:B------:R-:W-:-:S03]  /*07d0*/  UMOV UR10, 0xffffffff ;  /* 0xffffffff000a7882 */ /* 0x000fc60000000000 */
[----:B------:R-:W-:Y:S05]  /*07e0*/  BRA.DIV UR10, `(.L_x_10) ;  /* 0x000000060a347947 */ /* 0x000fea000b800000 */
[----:B------:R-:W-:Y:S06]  /*07f0*/  BAR.SYNC.DEFER_BLOCKING 0x0 ;  /* 0x0000000000007b1d */ /* 0x000fec0000010000 */
.L_x_22:
[----:B------:R-:W-:Y:S04]  /*0800*/  BSSY B0, `(.L_x_11) ;  /* 0x0000017000007945 */ /* 0x000fe80003800000 */
[----:B------:R-:W-:Y:S05]  /*0810*/  @P1 BRA `(.L_x_12) ;  /* 0x0000000000541947 */ /* 0x000fea0003800000 */
[----:B------:R-:W0:Y:S01]  /*0820*/  S2R R5, SR_LANEID ;  /* 0x0000000000057919 */ /* 0x000e220000000000 */
[----:B------:R-:W-:Y:S02]  /*0830*/  VOTEU.ANY UR10, UPT, PT ;  /* 0x00000000000a7886 */ /* 0x000fe400038e0100 */
[----:B------:R-:W0:Y:S01]  /*0840*/  FLO.U32 R4, UR10 ;  /* 0x0000000a00047d00 */ /* 0x000e2200080e0000 */
[----:B------:R-:W-:Y:S01]  /*0850*/  UPOPC UR11, UR10 ;  /* 0x0000000a000b72bf */ /* 0x000fe20008000000 */
[----:B0-----:R-:W-:-:S05]  /*0860*/  ISETP.EQ.U32.AND P0, PT, R4, R5, PT ;  /* 0x000000050400720c */ /* 0x001fca0003f02070 */
[----:B------:R-:W-:-:S08]  /*0870*/  IMAD R5, R6, UR11, RZ ;  /* 0x0000000b06057c24 */ /* 0x000fd0000f8e02ff */
[----:B------:R-:W-:Y:S06]  /*0880*/  @P0 MEMBAR.ALL.GPU ;  /* 0x0000000000000992 */ /* 0x000fec000000a000 */
[----:B------:R-:W-:-:S00]  /*0890*/  @P0 ERRBAR ;  /* 0x00000000000009ab */ /* 0x000fc00000000000 */
[----:B------:R-:W-:Y:S06]  /*08a0*/  @P0 CGAERRBAR ;  /* 0x00000000000005ab */ /* 0x000fec0000000000 */
[----:B------:R-:W2:Y:S01]  /*08b0*/  @P0 ATOM.E.ADD.STRONG.GPU PT, R5, desc[UR8][R2.64+0x4], R5 ;  /* 0x800004050205098a */ /* 0x000ea200081ef108 */
[----:B------:R-:W0:Y:S02]  /*08c0*/  S2R R0, SR_LTMASK ;  /* 0x0000000000007919 */ /* 0x000e240000003900 */
[----:B0-----:R-:W-:-:S04]  /*08d0*/  LOP3.LUT R10, R0, UR10, RZ, 0xc0, !PT ;  /* 0x0000000a000a7c12 */ /* 0x001fc8000f8ec0ff */
[----:B------:R-:W0:Y:S01]  /*08e0*/  POPC R0, R10 ;  /* 0x0000000a00007309 */ /* 0x000e220000000000 */
[----:B--2---:R-:W0:Y:S02]  /*08f0*/  SHFL.IDX PT, R11, R5, R4, 0x1f ;  /* 0x00001f04050b7589 */ /* 0x004e2400000e0000 */
[----:B0-----:R-:W-:-:S07]  /*0900*/  IMAD R0, R6, R0, R11 ;  /* 0x0000000006007224 */ /* 0x001fce00078e020b */
.L_x_13:
[----:B------:R-:W2:Y:S04]  /*0910*/  LD.E.STRONG.GPU R5, desc[UR8][R2.64+0x4] ;  /* 0x0000040802057980 */ /* 0x000ea8000c10f900 */
[----:B--2---:R-:W-:Y:S01]  /*0920*/  CCTL.IVALL ;  /* 0x00000000ff00798f */ /* 0x004fe20002000000 */
[----:B------:R-:W-:Y:S05]  /*0930*/  YIELD ;  /* 0x0000000000007946 */ /* 0x000fea0003800000 */
[----:B------:R-:W-:-:S04]  /*0940*/  LOP3.LUT R5, R5, R0, RZ, 0x3c, !PT ;  /* 0x0000000005057212 */ /* 0x000fc800078e3cff */
[----:B------:R-:W-:-:S13]  /*0950*/  ISETP.GT.AND P0, PT, R5, -0x1, PT ;  /* 0xffffffff0500780c */ /* 0x000fda0003f04270 */
[----:B------:R-:W-:Y:S05]  /*0960*/  @P0 BRA `(.L_x_13) ;  /* 0xfffffffc00e80947 */ /* 0x000fea000383ffff */
.L_x_12:
[----:B------:R-:W-:Y:S05]  /*0970*/  BSYNC B0 ;  /* 0x0000000000007941 */ /* 0x000fea0003800000 */
.L_x_11:
[----:B------:R-:W-:-:S03]  /*0980*/  UMOV UR10, 0xffffffff ;  /* 0xffffffff000a7882 */ /* 0x000fc60000000000 */
[----:B------:R-:W-:Y:S05]  /*0990*/  BRA.DIV UR10, `(.L_x_14) ;  /* 0x000000020af87947 */ /* 0x000fea000b800000 */
[----:B------:R-:W-:Y:S06]  /*09a0*/  BAR.SYNC.DEFER_BLOCKING 0x0 ;  /* 0x0000000000007b1d */ /* 0x000fec0000010000 */
.L_x_25:
[----:B------:R-:W0:Y:S01]  /*09b0*/  LDCU UR10, c[0x0][0x398] ;  /* 0x00007300ff0a77ac */ /* 0x000e220008000800 */
[----:B------:R-:W-:Y:S01]  /*09c0*/  IMAD.MOV.U32 R10, RZ, RZ, R12 ;  /* 0x000000ffff0a7224 */ /* 0x000fe200078e000c */
[----:B------:R-:W-:Y:S01]  /*09d0*/  MOV R11, R13 ;  /* 0x0000000d000b7202 */ /* 0x000fe20000000f00 */
[----:B------:R-:W-:Y:S02]  /*09e0*/  IMAD.MOV.U32 R12, RZ, RZ, R14 ;  /* 0x000000ffff0c7224 */ /* 0x000fe400078e000e */
[----:B------:R-:W-:Y:S01]  /*09f0*/  IMAD.MOV.U32 R13, RZ, RZ, R15 ;  /* 0x000000ffff0d7224 */ /* 0x000fe200078e000f */
[C---:B0-----:R-:W-:Y:S01]  /*0a00*/  ISETP.NE.AND P0, PT, R8.reuse, UR10, PT ;  /* 0x0000000a08007c0c */ /* 0x041fe2000bf05270 */
[----:B------:R-:W-:-:S12]  /*0a10*/  VIADD R8, R8, 0x1 ;  /* 0x0000000108087836 */ /* 0x000fd80000000000 */
[----:B------:R-:W-:Y:S05]  /*0a20*/  @P0 BRA `(.L_x_15) ;  /* 0xfffffff800240947 */ /* 0x000fea000383ffff */
[----:B------:R-:W-:Y:S05]  /*0a30*/  EXIT ;  /* 0x000000000000794d */ /* 0x000fea0003800000 */
.L_x_9:
[----:B------:R-:W-:Y:S05]  /*0a40*/  BPT.TRAP 0x1 ;  /* 0x000000040000795c */ /* 0x000fea0000300000 */
.L_x_4:
[----:B------:R-:W-:Y:S01]  /*0a50*/  ISETP.NE.AND P4, PT, R5, RZ, PT ;  /* 0x000000ff0500720c */ /* 0x000fe20003f85270 */
[----:B------:R-:W-:Y:S01]  /*0a60*/  HFMA2 R27, -RZ, RZ, 0, 0 ;  /* 0x00000000ff1b7431 */ /* 0x000fe200000001ff */
[----:B------:R-:W-:Y:S01]  /*0a70*/  BSSY B2, `(.L_x_16) ;  /* 0x000000b000027945 */ /* 0x000fe20003800000 */
[----:B------:R-:W-:Y:S02]  /*0a80*/  IMAD.MOV.U32 R21, RZ, RZ, 0x0 ;  /* 0x00000000ff157424 */ /* 0x000fe400078e00ff */
[----:B------:R-:W-:-:S08]  /*0a90*/  IMAD.MOV.U32 R20, RZ, RZ, -0x1 ;  /* 0xffffffffff147424 */ /* 0x000fd000078e00ff */
[----:B------:R-:W-:-:S04]  /*0aa0*/  @P4 IADD3 R28, P5, PT, R18, -UR6, RZ ;  /* 0x80000006121c4c10 */ /* 0x000fc8000ffbe0ff */
[----:B------:R-:W-:-:S09]  /*0ab0*/  @P4 IADD3.X R29, PT, PT, R19, ~UR7, RZ, P5, !PT ;  /* 0x80000007131d4c10 */ /* 0x000fd2000affe4ff */
[----:B------:R-:W-:Y:S05]  /*0ac0*/  WARPSYNC.COLLECTIVE.ALL `(.L_x_17) ;  /* 0x0000000000147948 */ /* 0x000fea0003c00000 */
[----:B------:R-:W-:-:S04]  /*0ad0*/  SHF.L.U32 R21, R21, 0x10, RZ ;  /* 0x0000001015157819 */ /* 0x000fc800000006ff */
[----:B------:R-:W-:-:S05]  /*0ae0*/  LOP3.LUT R21, R21, 0xf, R27, 0xf8, !PT ;  /* 0x0000000f15157812 */ /* 0x000fca00078ef81b */
[----:B------:R0:W-:Y:S02]  /*0af0*/  BAR.SYNC.DEFER_BLOCKING R21, R21 ;  /* 0x000000150000731d */ /* 0x0001e40000010000 */
[----:B0-----:R-:W-:-:S04]  /*0b00*/  SHF.R.U32 R21, R21, 0x10, RZ ;  /* 0x0000001015157819 */ /* 0x001fc800000016ff */
[----:B------:R-:W-:Y:S05]  /*0b10*/  ENDCOLLECTIVE ;  /* 0x000000000000791b */ /* 0x000fea0003800000 */
.L_x_17:
[----:B------:R-:W-:Y:S05]  /*0b20*/  BSYNC B2 ;  /* 0x0000000000027941 */ /* 0x000fea0003800000 */
.L_x_16:
[----:B------:R-:W-:Y:S01]  /*0b30*/  @P4 IMAD.MOV.U32 R21, RZ, RZ, R29 ;  /* 0x000000ffff154224 */ /* 0x000fe200078e001d */
[----:B------:R-:W-:Y:S02]  /*0b40*/  @P4 MOV R20, R28 ;  /* 0x0000001c00144202 */ /* 0x000fe40000000f00 */
[----:B------:R-:W-:-:S03]  /*0b50*/  ISETP.NE.AND P0, PT, R2, -0x1, PT ;  /* 0xffffffff0200780c */ /* 0x000fc60003f05270 */
[----:B------:R-:W2:Y:S10]  /*0b60*/  @P4 LDG.E R21, desc[UR8][R20.64] ;  /* 0x0000000814154981 */ /* 0x000eb4000c1e1900 */
[----:B------:R-:W3:Y:S04]  /*0b70*/  @P0 LDG.E R29, desc[UR8][R18.64+-0x4] ;  /* 0xfffffc08121d0981 */ /* 0x000ee8000c1e1900 */
[----:B--2---:R-:W-:Y:S01]  /*0b80*/  @P4 STS [R22+0x4], R21 ;  /* 0x0000041516004388 */ /* 0x004fe20000000800 */
[----:B------:R-:W-:-:S03]  /*0b90*/  ISETP.NE.AND P4, PT, R0, -0x1, PT ;  /* 0xffffffff0000780c */ /* 0x000fc60003f85270 */
[----:B---3--:R0:W-:Y:S10]  /*0ba0*/  @P0 STS [R22+0x88], R29 ;  /* 0x0000881d16000388 */ /* 0x0081f40000000800 */
[----:B------:R-:W2:Y:S01]  /*0bb0*/  @P4 LDG.E R27, desc[UR8][R18.64+0x4] ;  /* 0x00000408121b4981 */ /* 0x000ea2000c1e1900 */
[----:B0-----:R-:W-:-:S03]  /*0bc0*/  @P2 IMAD.WIDE R28, R4, 0x4, R16 ;  /* 0x00000004041c2825 */ /* 0x001fc600078e0210 */
[----:B------:R-:W3:Y:S04]  /*0bd0*/  LDG.E R19, desc[UR8][R18.64] ;  /* 0x0000000812137981 */ /* 0x000ee8000c1e1900 */
[----:B------:R-:W4:Y:S01]  /*0be0*/  @P2 LDG.E R28, desc[UR8][R28.64] ;  /* 0x000000081c1c2981 */ /* 0x000f22000c1e1900 */
[----:B------:R-:W-:Y:S02]  /*0bf0*/  HFMA2 R21, -RZ, RZ, 0, 0 ;  /* 0x00000000ff157431 */ /* 0x000fe400000001ff */
[----:B------:R-:W-:Y:S01]  /*0c00*/  IMAD.MOV.U32 R20, RZ, RZ, -0x1 ;  /* 0xffffffffff147424 */ /* 0x000fe200078e00ff */
[----:B--2---:R0:W-:Y:S02]  /*0c10*/  @P4 STS [R22+0x90], R27 ;  /* 0x0000901b16004388 */ /* 0x0041e40000000800 */
[----:B0-----:R-:W-:-:S02]  /*0c20*/  IMAD.MOV.U32 R27, RZ, RZ, 0x0 ;  /* 0x00000000ff1b7424 */ /* 0x001fc400078e00ff */
[----:B---3--:R0:W-:Y:S04]  /*0c30*/  STS [R22+0x8c], R19 ;  /* 0x00008c1316007388 */ /* 0x0081e80000000800 */
[----:B----4-:R0:W-:Y:S02]  /*0c40*/  @P2 STS [R22+0x114], R28 ;  /* 0x0001141c16002388 */ /* 0x0101e40000000800 */
[----:B0-----:R-:W-:Y:S05]  /*0c50*/  WARPSYNC.COLLECTIVE.ALL `(.L_x_18) ;  /* 0x0000000000147948 */ /* 0x001fea0003c00000 */
[----:B------:R-:W-:-:S04]  /*0c60*/  SHF.L.U32 R21, R21, 0x10, RZ ;  /* 0x0000001015157819 */ /* 0x000fc800000006ff */
[----:B------:R-:W-:-:S05]  /*0c70*/  LOP3.LUT R21, R21, 0xf, R27, 0xf8, !PT ;  /* 0x0000000f15157812 */ /* 0x000fca00078ef81b */
[----:B------:R1:W-:Y:S02]  /*0c80*/  BAR.SYNC.DEFER_BLOCKING R21, R21 ;  /* 0x000000150000731d */ /* 0x0003e40000010000 */
[----:B-1----:R-:W-:-:S04]  /*0c90*/  SHF.R.U32 R21, R21, 0x10, RZ ;  /* 0x0000001015157819 */ /* 0x002fc800000016ff */
[----:B0-----:R-:W-:Y:S05]  /*0ca0*/  ENDCOLLECTIVE ;  /* 0x000000000000791b */ /* 0x001fea0003800000 */
.L_x_18:
[----:B------:R-:W-:Y:S05]  /*0cb0*/  BRA `(.L_x_19) ;  /* 0xfffffff800287947 */ /* 0x000fea000383ffff */
.L_x_10:
[----:B------:R-:W-:Y:S01]  /*0cc0*/  BSSY B0, `(.L_x_20) ;  /* 0x000000a000007945 */ /* 0x000fe20003800000 */
[----:B------:R-:W-:Y:S01]  /*0cd0*/  IMAD.MOV.U32 R27, RZ, RZ, 0x0 ;  /* 0x00000000ff1b7424 */ /* 0x000fe200078e00ff */
[----:B------:R-:W-:Y:S01]  /*0ce0*/  MOV R21, 0x0 ;  /* 0x0000000000157802 */ /* 0x000fe20000000f00 */
[----:B------:R-:W-:-:S07]  /*0cf0*/  IMAD.MOV.U32 R20, RZ, RZ, -0x1 ;  /* 0xffffffffff147424 */ /* 0x000fce00078e00ff */
[----:B------:R-:W-:Y:S05]  /*0d00*/  WARPSYNC.COLLECTIVE.ALL `(.L_x_21) ;  /* 0x0000000000147948 */ /* 0x000fea0003c00000 */
[----:B------:R-:W-:-:S04]  /*0d10*/  SHF.L.U32 R21, R21, 0x10, RZ ;  /* 0x0000001015157819 */ /* 0x000fc800000006ff */
[----:B------:R-:W-:-:S05]  /*0d20*/  LOP3.LUT R21, R21, 0xf, R27, 0xf8, !PT ;  /* 0x0000000f15157812 */ /* 0x000fca00078ef81b */
[----:B------:R0:W-:Y:S02]  /*0d30*/  BAR.SYNC.DEFER_BLOCKING R21, R21 ;  /* 0x000000150000731d */ /* 0x0001e40000010000 */
[----:B0-----:R-:W-:-:S04]  /*0d40*/  SHF.R.U32 R21, R21, 0x10, RZ ;  /* 0x0000001015157819 */ /* 0x001fc800000016ff */
[----:B------:R-:W-:Y:S05]  /*0d50*/  ENDCOLLECTIVE ;  /* 0x000000000000791b */ /* 0x000fea0003800000 */
.L_x_21:
[----:B------:R-:W-:Y:S05]  /*0d60*/  BSYNC B0 ;  /* 0x0000000000007941 */ /* 0x000fea0003800000 */
.L_x_20:
[----:B------:R-:W-:Y:S05]  /*0d70*/  BRA `(.L_x_22) ;  /* 0xfffffff800a07947 */ /* 0x000fea000383ffff */
.L_x_14:
[----:B------:R-:W-:Y:S01]  /*0d80*/  HFMA2 R27, -RZ, RZ, 0, 0 ;  /* 0x00000000ff1b7431 */ /* 0x000fe200000001ff */
[----:B------:R-:W-:Y:S01]  /*0d90*/  BSSY B0, `(.L_x_23) ;  /* 0x0000009000007945 */ /* 0x000fe20003800000 */
[----:B------:R-:W-:Y:S01]  /*0da0*/  IMAD.MOV.U32 R21, RZ, RZ, 0x0 ;  /* 0x00000000ff157424 */ /* 0x000fe200078e00ff */
[----:B------:R-:W-:-:S07]  /*0db0*/  MOV R20, 0xffffffff ;  /* 0xffffffff00147802 */ /* 0x000fce0000000f00 */
[----:B------:R-:W-:Y:S05]  /*0dc0*/  WARPSYNC.COLLECTIVE.ALL `(.L_x_24) ;  /* 0x0000000000147948 */ /* 0x000fea0003c00000 */
[----:B------:R-:W-:-:S04]  /*0dd0*/  SHF.L.U32 R21, R21, 0x10, RZ ;  /* 0x0000001015157819 */ /* 0x000fc800000006ff */
[----:B------:R-:W-:-:S05]  /*0de0*/  LOP3.LUT R21, R21, 0xf, R27, 0xf8, !PT ;  /* 0x0000000f15157812 */ /* 0x000fca00078ef81b */
[----:B------:R0:W-:Y:S02]  /*0df0*/  BAR.SYNC.DEFER_BLOCKING R21, R21 ;  /* 0x000000150000731d */ /* 0x0001e40000010000 */
[----:B0-----:R-:W-:-:S04]  /*0e00*/  SHF.R.U32 R21, R21, 0x10, RZ ;  /* 0x0000001015157819 */ /* 0x001fc800000016ff */
[----:B------:R-:W-:Y:S05]  /*0e10*/  ENDCOLLECTIVE ;  /* 0x000000000000791b */ /* 0x000fea0003800000 */
.L_x_24:
[----:B------:R-:W-:Y:S05]  /*0e20*/  BSYNC B0 ;  /* 0x0000000000007941 */ /* 0x000fea0003800000 */
.L_x_23:
[----:B------:R-:W-:Y:S05]  /*0e30*/  BRA `(.L_x_25) ;  /* 0xfffffff800dc7947 */ /* 0x000fea000383ffff */
.L_x_26:
[----:B------:R-:W-:-:S00]  /*0e40*/  BRA `(.L_x_26) ;  /* 0xfffffffc00fc7947 */ /* 0x000fc0000383ffff */
[----:B------:R-:W-:-:S00]  /*0e50*/  NOP ;  /* 0x0000000000007918 */ /* 0x000fc00000000000 */
        /* <DEDUP_REMOVED lines=10> */
.L_x_27:


//--------------------- .nv.shared._Z13gpu_laplace2dPfS_iii --------------------------
	.section	.nv.shared._Z13gpu_laplace2dPfS_iii,"aw",@nobits
	.sectionflags	@""
	.align	4
.nv.shared._Z13gpu_laplace2dPfS_iii:
	.zero		5648


//--------------------- .nv.shared.reserved.0     --------------------------
	.section	.nv.shared.reserved.0,"aw",@nobits
	.weak		__nv_reservedSMEM_offset_0_alias
	.size		__nv_reservedSMEM_offset_0_alias, 0, 64
	.other		__nv_reservedSMEM_offset_0_alias,@"STO_CUDA_RESERVED_SHARED STV_DEFAULT"
__nv_reservedSMEM_offset_0_alias:
	.zero		0
	.zero		64


//--------------------- .nv.constant0._Z13gpu_laplace2dPfS_iii --------------------------
	.section	.nv.constant0._Z13gpu_laplace2dPfS_iii,"a",@progbits
	.sectionflags	@""
	.align	4
.nv.constant0._Z13gpu_laplace2dPfS_iii:
	.zero		924


//--------------------- SYMBOLS --------------------------

	.type		.nv.reservedSmem.offset0,@object
	.size		.nv.reservedSmem.offset0,0x4
	.type		.nv.reservedSmem.cap,@object
	.size		.nv.reservedSmem.cap,0x4
